//
// Generated by NVIDIA NVVM Compiler
//
// Compiler Build ID: CL-36424714
// Cuda compilation tools, release 13.0, V13.0.88
// Based on NVVM 20.0.0
//

.version 9.0
.target sm_100
.address_size 64

	// .globl	_Z7counterv
.extern .func  (.param .b32 func_retval0) vprintf
(
	.param .b64 vprintf_param_0,
	.param .b64 vprintf_param_1
)
;
.global .align 4 .u32 devData;
.global .align 1 .b8 $str[4] = {37, 105, 10};
.global .align 1 .b8 $str$1[19] = {37, 100, 32, 37, 100, 32, 37, 100, 32, 37, 100, 32, 37, 100, 32, 37, 100, 10};

.visible .entry _Z7counterv()
{
	.local .align 8 .b8 	__local_depot0[8];
	.reg .b64 	%SP;
	.reg .b64 	%SPL;
	.reg .b32 	%r<6>;
	.reg .b64 	%rd<5>;

	mov.u64 	%SPL, __local_depot0;
	cvta.local.u64 	%SP, %SPL;
	add.u64 	%rd1, %SP, 0;
	add.u64 	%rd2, %SPL, 0;
	ld.global.u32 	%r1, [devData];
	st.local.u32 	[%rd2], %r1;
	mov.u64 	%rd3, $str;
	cvta.global.u64 	%rd4, %rd3;
	{ // callseq 0, 0
	.param .b64 param0;
	st.param.b64 	[param0], %rd4;
	.param .b64 param1;
	st.param.b64 	[param1], %rd1;
	.param .b32 retval0;
	call.uni (retval0), 
	vprintf, 
	(
	param0, 
	param1
	);
	ld.param.b32 	%r2, [retval0];
	} // callseq 0
	ld.global.u32 	%r4, [devData];
	add.s32 	%r5, %r4, 1;
	st.global.u32 	[devData], %r5;
	ret;

}
	// .globl	_Z11hello_worldv
.visible .entry _Z11hello_worldv()
{
	.local .align 8 .b8 	__local_depot1[24];
	.reg .b64 	%SP;
	.reg .b64 	%SPL;
	.reg .b32 	%r<9>;
	.reg .b64 	%rd<5>;

	mov.u64 	%SPL, __local_depot1;
	cvta.local.u64 	%SP, %SPL;
	add.u64 	%rd1, %SP, 0;
	add.u64 	%rd2, %SPL, 0;
	mov.u32 	%r1, %nctaid.x;
	mov.u32 	%r2, %nctaid.y;
	mov.u32 	%r3, %ntid.x;
	mov.u32 	%r4, %ntid.y;
	mov.u32 	%r5, %tid.x;
	mov.u32 	%r6, %tid.y;
	st.local.v2.u32 	[%rd2], {%r1, %r2};
	st.local.v2.u32 	[%rd2+8], {%r3, %r4};
	st.local.v2.u32 	[%rd2+16], {%r5, %r6};
	mov.u64 	%rd3, $str$1;
	cvta.global.u64 	%rd4, %rd3;
	{ // callseq 1, 0
	.param .b64 param0;
	st.param.b64 	[param0], %rd4;
	.param .b64 param1;
	st.param.b64 	[param1], %rd1;
	.param .b32 retval0;
	call.uni (retval0), 
	vprintf, 
	(
	param0, 
	param1
	);
	ld.param.b32 	%r7, [retval0];
	} // callseq 1
	ret;

}
	// .globl	_Z9transformPhS_
.visible .entry _Z9transformPhS_(
	.param .u64 .ptr .align 1 _Z9transformPhS__param_0,
	.param .u64 .ptr .align 1 _Z9transformPhS__param_1
)
{


	ret;

}


// ===== COMPILED SASS (sm_100) =====

	.target	sm_100

	.elftype	@"ET_EXEC"


//--------------------- .note.nv.tkinfo           --------------------------
	.section	.note.nv.tkinfo,"",@"SHT_NOTE"
	.sectionflags	@"SHF_NOTE_NV_TKINFO"
	.tkinfo
        /*0018*/ 	.word	0x00000002
        /*0030*/ 	.string	""
        /*0030*/ 	.string	"ptxas"
        /*0030*/ 	.string	"Cuda compilation tools, release 13.0, V13.0.88"
        /*0030*/ 	.string	"Build cuda_13.0.r13.0/compiler.36424714_0"
        /*0030*/ 	.string	"-arch sm_100 -m 64 "



//--------------------- .note.nv.cuinfo           --------------------------
	.section	.note.nv.cuinfo,"",@"SHT_NOTE"
	.sectionflags	@"SHF_NOTE_NV_CUINFO"
        /*0018*/ 	.short	0x0002
        /*001a*/ 	.short	0x0064
        /*001c*/ 	.short	0x0082
	.zero		2


//--------------------- .nv.info                  --------------------------
	.section	.nv.info,"",@"SHT_CUDA_INFO"
	.align	4


	//----- nvinfo : EIATTR_REGCOUNT
	.align		4
        /*0000*/ 	.byte	0x04, 0x2f
        /*0002*/ 	.short	(.L_4 - .L_3)
	.align		4
.L_3:
        /*0004*/ 	.word	index@(_Z7counterv)
        /*0008*/ 	.word	0x00000018


	//----- nvinfo : EIATTR_FRAME_SIZE
	.align		4
.L_4:
        /*000c*/ 	.byte	0x04, 0x11
        /*000e*/ 	.short	(.L_6 - .L_5)
	.align		4
.L_5:
        /*0010*/ 	.word	index@(_Z7counterv)
        /*0014*/ 	.word	0x00000008


	//----- nvinfo : EIATTR_REGCOUNT
	.align		4
.L_6:
        /*0018*/ 	.byte	0x04, 0x2f
        /*001a*/ 	.short	(.L_8 - .L_7)
	.align		4
.L_7:
        /*001c*/ 	.word	index@(_Z11hello_worldv)
        /*0020*/ 	.word	0x00000018


	//----- nvinfo : EIATTR_FRAME_SIZE
	.align		4
.L_8:
        /*0024*/ 	.byte	0x04, 0x11
        /*0026*/ 	.short	(.L_10 - .L_9)
	.align		4
.L_9:
        /*0028*/ 	.word	index@(_Z11hello_worldv)
        /*002c*/ 	.word	0x00000018


	//----- nvinfo : EIATTR_REGCOUNT
	.align		4
.L_10:
        /*0030*/ 	.byte	0x04, 0x2f
        /*0032*/ 	.short	(.L_12 - .L_11)
	.align		4
.L_11:
        /*0034*/ 	.word	index@(_Z9transformPhS_)
        /*0038*/ 	.word	0x00000004


	//----- nvinfo : EIATTR_FRAME_SIZE
	.align		4
.L_12:
        /*003c*/ 	.byte	0x04, 0x11
        /*003e*/ 	.short	(.L_14 - .L_13)
	.align		4
.L_13:
        /*0040*/ 	.word	index@(_Z9transformPhS_)
        /*0044*/ 	.word	0x00000000


	//----- nvinfo : EIATTR_MIN_STACK_SIZE
	.align		4
.L_14:
        /*0048*/ 	.byte	0x04, 0x12
        /*004a*/ 	.short	(.L_16 - .L_15)
	.align		4
.L_15:
        /*004c*/ 	.word	index@(_Z9transformPhS_)
        /*0050*/ 	.word	0x00000000


	//----- nvinfo : EIATTR_MIN_STACK_SIZE
	.align		4
.L_16:
        /*0054*/ 	.byte	0x04, 0x12
        /*0056*/ 	.short	(.L_18 - .L_17)
	.align		4
.L_17:
        /*0058*/ 	.word	index@(_Z11hello_worldv)
        /*005c*/ 	.word	0x00000018


	//----- nvinfo : EIATTR_MIN_STACK_SIZE
	.align		4
.L_18:
        /*0060*/ 	.byte	0x04, 0x12
        /*0062*/ 	.short	(.L_20 - .L_19)
	.align		4
.L_19:
        /*0064*/ 	.word	index@(_Z7counterv)
        /*0068*/ 	.word	0x00000008
.L_20:


//--------------------- .nv.compat                --------------------------
	.section	.nv.compat,"",@"SHT_CUDA_COMPAT_INFO"
	.align	4
        /*0000*/ 	.byte	0x02, 0x09, 0x00, 0x00, 0x02, 0x02, 0x01, 0x00, 0x02, 0x05, 0x05, 0x00, 0x03, 0x07, 0x01, 0x01
        /*0010*/ 	.byte	0x02, 0x03, 0x00, 0x00, 0x02, 0x06, 0x01, 0x00, 0x04, 0x0b, 0x08, 0x00, 0x09, 0x00, 0x00, 0x00
        /*0020*/ 	.byte	0x00, 0x00, 0x00, 0x00


//--------------------- .nv.info._Z9transformPhS_ --------------------------
	.section	.nv.info._Z9transformPhS_,"",@"SHT_CUDA_INFO"
	.sectionflags	@""
	.align	4


	//----- nvinfo : EIATTR_CUDA_API_VERSION
	.align		4
        /*0000*/ 	.byte	0x04, 0x37
        /*0002*/ 	.short	(.L_22 - .L_21)
.L_21:
        /*0004*/ 	.word	0x00000082


	//----- nvinfo : EIATTR_KPARAM_INFO
	.align		4
.L_22:
        /*0008*/ 	.byte	0x04, 0x17
        /*000a*/ 	.short	(.L_24 - .L_23)
.L_23:
        /*000c*/ 	.word	0x00000000
        /*0010*/ 	.short	0x0001
        /*0012*/ 	.short	0x0008
        /*0014*/ 	.byte	0x00, 0xf5, 0x21, 0x00


	//----- nvinfo : EIATTR_KPARAM_INFO
	.align		4
.L_24:
        /*0018*/ 	.byte	0x04, 0x17
        /*001a*/ 	.short	(.L_26 - .L_25)
.L_25:
        /*001c*/ 	.word	0x00000000
        /*0020*/ 	.short	0x0000
        /*0022*/ 	.short	0x0000
        /*0024*/ 	.byte	0x00, 0xf5, 0x21, 0x00


	//----- nvinfo : EIATTR_SPARSE_MMA_MASK
	.align		4
.L_26:
        /*0028*/ 	.byte	0x03, 0x50
        /*002a*/ 	.short	0x0000


	//----- nvinfo : EIATTR_MAXREG_COUNT
	.align		4
        /*002c*/ 	.byte	0x03, 0x1b
        /*002e*/ 	.short	0x00ff


	//----- nvinfo : EIATTR_MERCURY_ISA_VERSION
	.align		4
        /*0030*/ 	.byte	0x03, 0x5f
        /*0032*/ 	.short	0x0101


	//----- nvinfo : EIATTR_VRC_CTA_INIT_COUNT
	.align		4
        /*0034*/ 	.byte	0x02, 0x4a
	.zero		1
	.zero		1


	//----- nvinfo : EIATTR_EXIT_INSTR_OFFSETS
	.align		4
        /*0038*/ 	.byte	0x04, 0x1c
        /*003a*/ 	.short	(.L_28 - .L_27)


	//   ....[0]....
.L_27:
        /*003c*/ 	.word	0x00000010


	//----- nvinfo : EIATTR_CBANK_PARAM_SIZE
	.align		4
.L_28:
        /*0040*/ 	.byte	0x03, 0x19
        /*0042*/ 	.short	0x0010


	//----- nvinfo : EIATTR_PARAM_CBANK
	.align		4
        /*0044*/ 	.byte	0x04, 0x0a
        /*0046*/ 	.short	(.L_30 - .L_29)
	.align		4
.L_29:
        /*0048*/ 	.word	index@(.nv.constant0._Z9transformPhS_)
        /*004c*/ 	.short	0x0380
        /*004e*/ 	.short	0x0010


	//----- nvinfo : EIATTR_SW_WAR
	.align		4
.L_30:
        /*0050*/ 	.byte	0x04, 0x36
        /*0052*/ 	.short	(.L_32 - .L_31)
.L_31:
        /*0054*/ 	.word	0x00000008
.L_32:


//--------------------- .nv.info._Z11hello_worldv --------------------------
	.section	.nv.info._Z11hello_worldv,"",@"SHT_CUDA_INFO"
	.sectionflags	@""
	.align	4


	//----- nvinfo : EIATTR_CUDA_API_VERSION
	.align		4
        /*0000*/ 	.byte	0x04, 0x37
        /*0002*/ 	.short	(.L_34 - .L_33)
.L_33:
        /*0004*/ 	.word	0x00000082


	//----- nvinfo : EIATTR_SPARSE_MMA_MASK
	.align		4
.L_34:
        /*0008*/ 	.byte	0x03, 0x50
        /*000a*/ 	.short	0x0000


	//----- nvinfo : EIATTR_MAXREG_COUNT
	.align		4
        /*000c*/ 	.byte	0x03, 0x1b
        /*000e*/ 	.short	0x00ff


	//----- nvinfo : EIATTR_EXTERNS
	.align		4
        /*0010*/ 	.byte	0x04, 0x0f
        /*0012*/ 	.short	(.L_36 - .L_35)


	//   ....[0]....
	.align		4
.L_35:
        /*0014*/ 	.word	index@(vprintf)


	//----- nvinfo : EIATTR_MERCURY_ISA_VERSION
	.align		4
.L_36:
        /*0018*/ 	.byte	0x03, 0x5f
        /*001a*/ 	.short	0x0101


	//----- nvinfo : EIATTR_VRC_CTA_INIT_COUNT
	.align		4
        /*001c*/ 	.byte	0x02, 0x4a
	.zero		1
	.zero		1


	//----- nvinfo : EIATTR_SYSCALL_OFFSETS
	.align		4
        /*0020*/ 	.byte	0x04, 0x46
        /*0022*/ 	.short	(.L_38 - .L_37)


	//   ....[0]....
.L_37:
        /*0024*/ 	.word	0x00000150


	//----- nvinfo : EIATTR_EXIT_INSTR_OFFSETS
	.align		4
.L_38:
        /*0028*/ 	.byte	0x04, 0x1c
        /*002a*/ 	.short	(.L_40 - .L_39)


	//   ....[0]....
.L_39:
        /*002c*/ 	.word	0x00000160


	//----- nvinfo : EIATTR_SW_WAR
	.align		4
.L_40:
        /*0030*/ 	.byte	0x04, 0x36
        /*0032*/ 	.short	(.L_42 - .L_41)
.L_41:
        /*0034*/ 	.word	0x00000008
.L_42:


//--------------------- .nv.info._Z7counterv      --------------------------
	.section	.nv.info._Z7counterv,"",@"SHT_CUDA_INFO"
	.sectionflags	@""
	.align	4


	//----- nvinfo : EIATTR_CUDA_API_VERSION
	.align		4
        /*0000*/ 	.byte	0x04, 0x37
        /*0002*/ 	.short	(.L_44 - .L_43)
.L_43:
        /*0004*/ 	.word	0x00000082


	//----- nvinfo : EIATTR_SPARSE_MMA_MASK
	.align		4
.L_44:
        /*0008*/ 	.byte	0x03, 0x50
        /*000a*/ 	.short	0x0000


	//----- nvinfo : EIATTR_MAXREG_COUNT
	.align		4
        /*000c*/ 	.byte	0x03, 0x1b
        /*000e*/ 	.short	0x00ff


	//----- nvinfo : EIATTR_EXTERNS
	.align		4
        /*0010*/ 	.byte	0x04, 0x0f
        /*0012*/ 	.short	(.L_46 - .L_45)


	//   ....[0]....
	.align		4
.L_45:
        /*0014*/ 	.word	index@(vprintf)


	//----- nvinfo : EIATTR_MERCURY_ISA_VERSION
	.align		4
.L_46:
        /*0018*/ 	.byte	0x03, 0x5f
        /*001a*/ 	.short	0x0101


	//----- nvinfo : EIATTR_VRC_CTA_INIT_COUNT
	.align		4
        /*001c*/ 	.byte	0x02, 0x4a
	.zero		1
	.zero		1


	//----- nvinfo : EIATTR_SYSCALL_OFFSETS
	.align		4
        /*0020*/ 	.byte	0x04, 0x46
        /*0022*/ 	.short	(.L_48 - .L_47)


	//   ....[0]....
.L_47:
        /*0024*/ 	.word	0x00000100


	//----- nvinfo : EIATTR_EXIT_INSTR_OFFSETS
	.align		4
.L_48:
        /*0028*/ 	.byte	0x04, 0x1c
        /*002a*/ 	.short	(.L_50 - .L_49)


	//   ....[0]....
.L_49:
        /*002c*/ 	.word	0x00000150


	//----- nvinfo : EIATTR_SW_WAR
	.align		4
.L_50:
        /*0030*/ 	.byte	0x04, 0x36
        /*0032*/ 	.short	(.L_52 - .L_51)
.L_51:
        /*0034*/ 	.word	0x00000008
.L_52:


//--------------------- .nv.callgraph             --------------------------
	.section	.nv.callgraph,"",@"SHT_CUDA_CALLGRAPH"
	.align	4
	.sectionentsize	8
	.align		4
        /*0000*/ 	.word	0x00000000
	.align		4
        /*0004*/ 	.word	0xffffffff
	.align		4
        /*0008*/ 	.word	index@(_Z11hello_worldv)
	.align		4
        /*000c*/ 	.word	index@(vprintf)
	.align		4
        /*0010*/ 	.word	index@(_Z7counterv)
	.align		4
        /*0014*/ 	.word	index@(vprintf)
	.align		4
        /*0018*/ 	.word	0x00000000
	.align		4
        /*001c*/ 	.word	0xfffffffe
	.align		4
        /*0020*/ 	.word	0x00000000
	.align		4
        /*0024*/ 	.word	0xfffffffd
	.align		4
        /*0028*/ 	.word	0x00000000
	.align		4
        /*002c*/ 	.word	0xfffffffc


//--------------------- .nv.constant4             --------------------------
	.section	.nv.constant4,"a",@progbits
	.align	8
	.align		8
.nv.constant4:
        /*0000*/ 	.dword	devData
	.align		8
        /*0008*/ 	.dword	$str
	.align		8
        /*0010*/ 	.dword	$str$1
	.align		8
        /*0018*/ 	.dword	vprintf


//--------------------- .text._Z9transformPhS_    --------------------------
	.section	.text._Z9transformPhS_,"ax",@progbits
	.align	128
        .global         _Z9transformPhS_
        .type           _Z9transformPhS_,@function
        .size           _Z9transformPhS_,(.L_x_5 - _Z9transformPhS_)
        .other          _Z9transformPhS_,@"STO_CUDA_ENTRY STV_DEFAULT"
_Z9transformPhS_:
.text._Z9transformPhS_:
[----:B------:R-:W-:Y:S01]  /*0000*/  LDC R1, c[0x0][0x37c] ;  /* 0x0000df00ff017b82 */ /* 0x000fe20000000800 */
[----:B------:R-:W-:Y:S05]  /*0010*/  EXIT ;  /* 0x000000000000794d */ /* 0x000fea0003800000 */
.L_x_0:
[----:B------:R-:W-:-:S00]  /*0020*/  BRA `(.L_x_0) ;  /* 0xfffffffc00fc7947 */ /* 0x000fc0000383ffff */
[----:B------:R-:W-:-:S00]  /*0030*/  NOP ;  /* 0x0000000000007918 */ /* 0x000fc00000000000 */
        /* <DEDUP_REMOVED lines=12> */
.L_x_5:


//--------------------- .text._Z11hello_worldv    --------------------------
	.section	.text._Z11hello_worldv,"ax",@progbits
	.align	128
        .global         _Z11hello_worldv
        .type           _Z11hello_worldv,@function
        .size           _Z11hello_worldv,(.L_x_6 - _Z11hello_worldv)
        .other          _Z11hello_worldv,@"STO_CUDA_ENTRY STV_DEFAULT"
_Z11hello_worldv:
.text._Z11hello_worldv:
[----:B------:R-:W0:Y:S01]  /*0000*/  LDC R1, c[0x0][0x37c] ;  /* 0x0000df00ff017b82 */ /* 0x000e220000000800 */
[----:B------:R-:W1:Y:S01]  /*0010*/  S2R R12, SR_TID.X ;  /* 0x00000000000c7919 */ /* 0x000e620000002100 */
[----:B------:R-:W2:Y:S06]  /*0020*/  LDCU UR5, c[0x0][0x2fc] ;  /* 0x00005f80ff0577ac */ /* 0x000eac0008000800 */
[----:B------:R-:W3:Y:S01]  /*0030*/  LDC R8, c[0x0][0x370] ;  /* 0x0000dc00ff087b82 */ /* 0x000ee20000000800 */
[----:B0-----:R-:W-:Y:S01]  /*0040*/  VIADD R1, R1, 0xffffffe8 ;  /* 0xffffffe801017836 */ /* 0x001fe20000000000 */
[----:B------:R-:W1:Y:S01]  /*0050*/  S2R R13, SR_TID.Y ;  /* 0x00000000000d7919 */ /* 0x000e620000002200 */
[----:B------:R-:W-:Y:S01]  /*0060*/  MOV R0, 0x18 ;  /* 0x0000001800007802 */ /* 0x000fe20000000f00 */
[----:B------:R-:W0:Y:S04]  /*0070*/  LDCU UR4, c[0x0][0x2f8] ;  /* 0x00005f00ff0477ac */ /* 0x000e280008000800 */
[----:B------:R-:W3:Y:S01]  /*0080*/  LDC R9, c[0x0][0x374] ;  /* 0x0000dd00ff097b82 */ /* 0x000ee20000000800 */
[----:B------:R-:W4:Y:S07]  /*0090*/  LDCU.64 UR6, c[0x4][0x10] ;  /* 0x01000200ff0677ac */ /* 0x000f2e0008000a00 */
[----:B------:R-:W5:Y:S01]  /*00a0*/  LDC R10, c[0x0][0x360] ;  /* 0x0000d800ff0a7b82 */ /* 0x000f620000000800 */
[----:B0-----:R-:W-:-:S07]  /*00b0*/  IADD3 R6, P0, PT, R1, UR4, RZ ;  /* 0x0000000401067c10 */ /* 0x001fce000ff1e0ff */
[----:B------:R-:W5:Y:S01]  /*00c0*/  LDC R11, c[0x0][0x364] ;  /* 0x0000d900ff0b7b82 */ /* 0x000f620000000800 */
[----:B----4-:R-:W-:Y:S01]  /*00d0*/  IMAD.U32 R4, RZ, RZ, UR6 ;  /* 0x00000006ff047e24 */ /* 0x010fe2000f8e00ff */
[----:B------:R-:W-:Y:S01]  /*00e0*/  MOV R5, UR7 ;  /* 0x0000000700057c02 */ /* 0x000fe20008000f00 */
[----:B--2---:R-:W-:Y:S01]  /*00f0*/  IMAD.X R7, RZ, RZ, UR5, P0 ;  /* 0x00000005ff077e24 */ /* 0x004fe200080e06ff */
[----:B---3--:R0:W-:Y:S04]  /*0100*/  STL.64 [R1], R8 ;  /* 0x0000000801007387 */ /* 0x0081e80000100a00 */
[----:B------:R0:W2:Y:S01]  /*0110*/  LDC.64 R2, c[0x4][R0] ;  /* 0x0100000000027b82 */ /* 0x0000a20000000a00 */
[----:B-1----:R0:W-:Y:S04]  /*0120*/  STL.64 [R1+0x10], R12 ;  /* 0x0000100c01007387 */ /* 0x0021e80000100a00 */
[----:B-----5:R0:W-:Y:S02]  /*0130*/  STL.64 [R1+0x8], R10 ;  /* 0x0000080a01007387 */ /* 0x0201e40000100a00 */
[----:B------:R-:W-:-:S07]  /*0140*/  LEPC R20, `(.L_x_1) ;  /* 0x000000001014794e */ /* 0x000fce0000000000 */
[----:B0-2---:R-:W-:Y:S05]  /*0150*/  CALL.ABS.NOINC R2 ;  /* 0x0000000002007343 */ /* 0x005fea0003c00000 */
.L_x_1:
[----:B------:R-:W-:Y:S05]  /*0160*/  EXIT ;  /* 0x000000000000794d */ /* 0x000fea0003800000 */
.L_x_2:
        /* <DEDUP_REMOVED lines=9> */
.L_x_6:


//--------------------- .text._Z7counterv         --------------------------
	.section	.text._Z7counterv,"ax",@progbits
	.align	128
        .global         _Z7counterv
        .type           _Z7counterv,@function
        .size           _Z7counterv,(.L_x_7 - _Z7counterv)
        .other          _Z7counterv,@"STO_CUDA_ENTRY STV_DEFAULT"
_Z7counterv:
.text._Z7counterv:
[----:B------:R-:W0:Y:S08]  /*0000*/  LDC R1, c[0x0][0x37c] ;  /* 0x0000df00ff017b82 */ /* 0x000e300000000800 */
[----:B------:R-:W1:Y:S01]  /*0010*/  LDC.64 R2, c[0x4][RZ] ;  /* 0x01000000ff027b82 */ /* 0x000e620000000a00 */
[----:B------:R-:W1:Y:S01]  /*0020*/  LDCU.64 UR36, c[0x0][0x358] ;  /* 0x00006b00ff2477ac */ /* 0x000e620008000a00 */
[----:B0-----:R-:W-:Y:S01]  /*0030*/  VIADD R1, R1, 0xfffffff8 ;  /* 0xfffffff801017836 */ /* 0x001fe20000000000 */
[----:B------:R-:W0:Y:S01]  /*0040*/  LDCU UR4, c[0x0][0x2f8] ;  /* 0x00005f00ff0477ac */ /* 0x000e220008000800 */
[----:B------:R-:W2:Y:S01]  /*0050*/  LDCU.64 UR6, c[0x4][0x8] ;  /* 0x01000100ff0677ac */ /* 0x000ea20008000a00 */
[----:B-1----:R-:W3:Y:S01]  /*0060*/  LDG.E R2, desc[UR36][R2.64] ;  /* 0x0000002402027981 */ /* 0x002ee2000c1e1900 */
[----:B------:R-:W-:Y:S01]  /*0070*/  MOV R0, 0x18 ;  /* 0x0000001800007802 */ /* 0x000fe20000000f00 */
[----:B------:R-:W1:Y:S01]  /*0080*/  LDCU UR5, c[0x0][0x2fc] ;  /* 0x00005f80ff0577ac */ /* 0x000e620008000800 */
[----:B0-----:R-:W-:Y:S01]  /*0090*/  IADD3 R6, P0, PT, R1, UR4, RZ ;  /* 0x0000000401067c10 */ /* 0x001fe2000ff1e0ff */
[----:B--2---:R-:W-:Y:S01]  /*00a0*/  IMAD.U32 R4, RZ, RZ, UR6 ;  /* 0x00000006ff047e24 */ /* 0x004fe2000f8e00ff */
[----:B------:R0:W2:Y:S01]  /*00b0*/  LDC.64 R8, c[0x4][R0] ;  /* 0x0100000000087b82 */ /* 0x0000a20000000a00 */
[----:B------:R-:W-:-:S02]  /*00c0*/  MOV R5, UR7 ;  /* 0x0000000700057c02 */ /* 0x000fc40008000f00 */
[----:B-1----:R-:W-:Y:S01]  /*00d0*/  IMAD.X R7, RZ, RZ, UR5, P0 ;  /* 0x00000005ff077e24 */ /* 0x002fe200080e06ff */
[----:B--23--:R0:W-:Y:S07]  /*00e0*/  STL [R1], R2 ;  /* 0x0000000201007387 */ /* 0x00c1ee0000100800 */
[----:B------:R-:W-:-:S07]  /*00f0*/  LEPC R20, `(.L_x_3) ;  /* 0x000000001014794e */ /* 0x000fce0000000000 */
[----:B0-----:R-:W-:Y:S05]  /*0100*/  CALL.ABS.NOINC R8 ;  /* 0x0000000008007343 */ /* 0x001fea0003c00000 */
.L_x_3:
[----:B------:R-:W0:Y:S02]  /*0110*/  LDC.64 R2, c[0x4][RZ] ;  /* 0x01000000ff027b82 */ /* 0x000e240000000a00 */
[----:B0-----:R-:W2:Y:S02]  /*0120*/  LDG.E R0, desc[UR36][R2.64] ;  /* 0x0000002402007981 */ /* 0x001ea4000c1e1900 */
[----:B--2---:R-:W-:-:S05]  /*0130*/  IADD3 R5, PT, PT, R0, 0x1, RZ ;  /* 0x0000000100057810 */ /* 0x004fca0007ffe0ff */
[----:B------:R-:W-:Y:S01]  /*0140*/  STG.E desc[UR36][R2.64], R5 ;  /* 0x0000000502007986 */ /* 0x000fe2000c101924 */
[----:B------:R-:W-:Y:S05]  /*0150*/  EXIT ;  /* 0x000000000000794d */ /* 0x000fea0003800000 */
.L_x_4:
        /* <DEDUP_REMOVED lines=10> */
.L_x_7:


//--------------------- .nv.global.init           --------------------------
	.section	.nv.global.init,"aw",@progbits
.nv.global.init:
	.type		$str,@object
	.size		$str,($str$1 - $str)
$str:
        /*0000*/ 	.byte	0x25, 0x69, 0x0a, 0x00
	.type		$str$1,@object
	.size		$str$1,(.L_2 - $str$1)
$str$1:
        /*0004*/ 	.byte	0x25, 0x64, 0x20, 0x25, 0x64, 0x20, 0x25, 0x64, 0x20, 0x25, 0x64, 0x20, 0x25, 0x64, 0x20, 0x25
        /*0014*/ 	.byte	0x64, 0x0a, 0x00
.L_2:


//--------------------- .nv.shared.reserved.0     --------------------------
	.section	.nv.shared.reserved.0,"aw",@nobits
	.weak		__nv_reservedSMEM_offset_0_alias
	.size		__nv_reservedSMEM_offset_0_alias, 0, 64
	.other		__nv_reservedSMEM_offset_0_alias,@"STO_CUDA_RESERVED_SHARED STV_DEFAULT"
__nv_reservedSMEM_offset_0_alias:
	.zero		0
	.zero		64


//--------------------- .nv.global                --------------------------
	.section	.nv.global,"aw",@nobits
	.align	4
.nv.global:
	.type		devData,@object
	.size		devData,(.L_0 - devData)
devData:
	.zero		4
.L_0:


//--------------------- .nv.constant0._Z9transformPhS_ --------------------------
	.section	.nv.constant0._Z9transformPhS_,"a",@progbits
	.sectionflags	@""
	.align	4
.nv.constant0._Z9transformPhS_:
	.zero		912


//--------------------- .nv.constant0._Z11hello_worldv --------------------------
	.section	.nv.constant0._Z11hello_worldv,"a",@progbits
	.sectionflags	@""
	.align	4
.nv.constant0._Z11hello_worldv:
	.zero		896


//--------------------- .nv.constant0._Z7counterv --------------------------
	.section	.nv.constant0._Z7counterv,"a",@progbits
	.sectionflags	@""
	.align	4
.nv.constant0._Z7counterv:
	.zero		896


//--------------------- SYMBOLS --------------------------

	.type		.nv.reservedSmem.offset0,@object
	.size		.nv.reservedSmem.offset0,0x4
	.type		vprintf,@function
